//
// Generated by NVIDIA NVVM Compiler
//
// Compiler Build ID: CL-36424714
// Cuda compilation tools, release 13.0, V13.0.88
// Based on NVVM 20.0.0
//

.version 9.0
.target sm_100
.address_size 64

	// .globl	_Z12simpleKernelPfi

.visible .entry _Z12simpleKernelPfi(
	.param .u64 .ptr .align 1 _Z12simpleKernelPfi_param_0,
	.param .u32 _Z12simpleKernelPfi_param_1
)
{
	.reg .pred 	%p<2>;
	.reg .b32 	%r<6>;
	.reg .b32 	%f<3>;
	.reg .b64 	%rd<5>;

	ld.param.u64 	%rd1, [_Z12simpleKernelPfi_param_0];
	ld.param.u32 	%r2, [_Z12simpleKernelPfi_param_1];
	mov.u32 	%r3, %ctaid.x;
	mov.u32 	%r4, %ntid.x;
	mov.u32 	%r5, %tid.x;
	mad.lo.s32 	%r1, %r3, %r4, %r5;
	setp.ge.s32 	%p1, %r1, %r2;
	@%p1 bra 	$L__BB0_2;
	cvta.to.global.u64 	%rd2, %rd1;
	cvt.rn.f32.s32 	%f1, %r1;
	fma.rn.f32 	%f2, %f1, 0f40000000, 0f3F800000;
	mul.wide.s32 	%rd3, %r1, 4;
	add.s64 	%rd4, %rd2, %rd3;
	st.global.f32 	[%rd4], %f2;
$L__BB0_2:
	ret;

}
	// .globl	_Z9vectorAddPfS_S_i
.visible .entry _Z9vectorAddPfS_S_i(
	.param .u64 .ptr .align 1 _Z9vectorAddPfS_S_i_param_0,
	.param .u64 .ptr .align 1 _Z9vectorAddPfS_S_i_param_1,
	.param .u64 .ptr .align 1 _Z9vectorAddPfS_S_i_param_2,
	.param .u32 _Z9vectorAddPfS_S_i_param_3
)
{
	.reg .pred 	%p<2>;
	.reg .b32 	%r<6>;
	.reg .b32 	%f<4>;
	.reg .b64 	%rd<11>;

	ld.param.u64 	%rd1, [_Z9vectorAddPfS_S_i_param_0];
	ld.param.u64 	%rd2, [_Z9vectorAddPfS_S_i_param_1];
	ld.param.u64 	%rd3, [_Z9vectorAddPfS_S_i_param_2];
	ld.param.u32 	%r2, [_Z9vectorAddPfS_S_i_param_3];
	mov.u32 	%r3, %ctaid.x;
	mov.u32 	%r4, %ntid.x;
	mov.u32 	%r5, %tid.x;
	mad.lo.s32 	%r1, %r3, %r4, %r5;
	setp.ge.s32 	%p1, %r1, %r2;
	@%p1 bra 	$L__BB1_2;
	cvta.to.global.u64 	%rd4, %rd1;
	cvta.to.global.u64 	%rd5, %rd2;
	cvta.to.global.u64 	%rd6, %rd3;
	mul.wide.s32 	%rd7, %r1, 4;
	add.s64 	%rd8, %rd4, %rd7;
	ld.global.f32 	%f1, [%rd8];
	add.s64 	%rd9, %rd5, %rd7;
	ld.global.f32 	%f2, [%rd9];
	add.f32 	%f3, %f1, %f2;
	add.s64 	%rd10, %rd6, %rd7;
	st.global.f32 	[%rd10], %f3;
$L__BB1_2:
	ret;

}


// ===== COMPILED SASS (sm_100) =====

	.target	sm_100

	.elftype	@"ET_EXEC"


//--------------------- .note.nv.tkinfo           --------------------------
	.section	.note.nv.tkinfo,"",@"SHT_NOTE"
	.sectionflags	@"SHF_NOTE_NV_TKINFO"
	.tkinfo
        /*0018*/ 	.word	0x00000002
        /*0030*/ 	.string	""
        /*0030*/ 	.string	"ptxas"
        /*0030*/ 	.string	"Cuda compilation tools, release 13.0, V13.0.88"
        /*0030*/ 	.string	"Build cuda_13.0.r13.0/compiler.36424714_0"
        /*0030*/ 	.string	"-arch sm_100 -m 64 "



//--------------------- .note.nv.cuinfo           --------------------------
	.section	.note.nv.cuinfo,"",@"SHT_NOTE"
	.sectionflags	@"SHF_NOTE_NV_CUINFO"
        /*0018*/ 	.short	0x0002
        /*001a*/ 	.short	0x0064
        /*001c*/ 	.short	0x0082
	.zero		2


//--------------------- .nv.info                  --------------------------
	.section	.nv.info,"",@"SHT_CUDA_INFO"
	.align	4


	//----- nvinfo : EIATTR_REGCOUNT
	.align		4
        /*0000*/ 	.byte	0x04, 0x2f
        /*0002*/ 	.short	(.L_1 - .L_0)
	.align		4
.L_0:
        /*0004*/ 	.word	index@(_Z12simpleKernelPfi)
        /*0008*/ 	.word	0x0000000a


	//----- nvinfo : EIATTR_FRAME_SIZE
	.align		4
.L_1:
        /*000c*/ 	.byte	0x04, 0x11
        /*000e*/ 	.short	(.L_3 - .L_2)
	.align		4
.L_2:
        /*0010*/ 	.word	index@(_Z12simpleKernelPfi)
        /*0014*/ 	.word	0x00000000


	//----- nvinfo : EIATTR_REGCOUNT
	.align		4
.L_3:
        /*0018*/ 	.byte	0x04, 0x2f
        /*001a*/ 	.short	(.L_5 - .L_4)
	.align		4
.L_4:
        /*001c*/ 	.word	index@(_Z9vectorAddPfS_S_i)
        /*0020*/ 	.word	0x0000000c


	//----- nvinfo : EIATTR_FRAME_SIZE
	.align		4
.L_5:
        /*0024*/ 	.byte	0x04, 0x11
        /*0026*/ 	.short	(.L_7 - .L_6)
	.align		4
.L_6:
        /*0028*/ 	.word	index@(_Z9vectorAddPfS_S_i)
        /*002c*/ 	.word	0x00000000


	//----- nvinfo : EIATTR_MIN_STACK_SIZE
	.align		4
.L_7:
        /*0030*/ 	.byte	0x04, 0x12
        /*0032*/ 	.short	(.L_9 - .L_8)
	.align		4
.L_8:
        /*0034*/ 	.word	index@(_Z9vectorAddPfS_S_i)
        /*0038*/ 	.word	0x00000000


	//----- nvinfo : EIATTR_MIN_STACK_SIZE
	.align		4
.L_9:
        /*003c*/ 	.byte	0x04, 0x12
        /*003e*/ 	.short	(.L_11 - .L_10)
	.align		4
.L_10:
        /*0040*/ 	.word	index@(_Z12simpleKernelPfi)
        /*0044*/ 	.word	0x00000000
.L_11:


//--------------------- .nv.compat                --------------------------
	.section	.nv.compat,"",@"SHT_CUDA_COMPAT_INFO"
	.align	4
        /*0000*/ 	.byte	0x02, 0x09, 0x00, 0x00, 0x02, 0x02, 0x01, 0x00, 0x02, 0x05, 0x05, 0x00, 0x03, 0x07, 0x01, 0x01
        /*0010*/ 	.byte	0x02, 0x03, 0x00, 0x00, 0x02, 0x06, 0x01, 0x00, 0x04, 0x0b, 0x08, 0x00, 0x09, 0x00, 0x00, 0x00
        /*0020*/ 	.byte	0x00, 0x00, 0x00, 0x00


//--------------------- .nv.info._Z9vectorAddPfS_S_i --------------------------
	.section	.nv.info._Z9vectorAddPfS_S_i,"",@"SHT_CUDA_INFO"
	.sectionflags	@""
	.align	4


	//----- nvinfo : EIATTR_CUDA_API_VERSION
	.align		4
        /*0000*/ 	.byte	0x04, 0x37
        /*0002*/ 	.short	(.L_13 - .L_12)
.L_12:
        /*0004*/ 	.word	0x00000082


	//----- nvinfo : EIATTR_KPARAM_INFO
	.align		4
.L_13:
        /*0008*/ 	.byte	0x04, 0x17
        /*000a*/ 	.short	(.L_15 - .L_14)
.L_14:
        /*000c*/ 	.word	0x00000000
        /*0010*/ 	.short	0x0003
        /*0012*/ 	.short	0x0018
        /*0014*/ 	.byte	0x00, 0xf0, 0x11, 0x00


	//----- nvinfo : EIATTR_KPARAM_INFO
	.align		4
.L_15:
        /*0018*/ 	.byte	0x04, 0x17
        /*001a*/ 	.short	(.L_17 - .L_16)
.L_16:
        /*001c*/ 	.word	0x00000000
        /*0020*/ 	.short	0x0002
        /*0022*/ 	.short	0x0010
        /*0024*/ 	.byte	0x00, 0xf5, 0x21, 0x00


	//----- nvinfo : EIATTR_KPARAM_INFO
	.align		4
.L_17:
        /*0028*/ 	.byte	0x04, 0x17
        /*002a*/ 	.short	(.L_19 - .L_18)
.L_18:
        /*002c*/ 	.word	0x00000000
        /*0030*/ 	.short	0x0001
        /*0032*/ 	.short	0x0008
        /*0034*/ 	.byte	0x00, 0xf5, 0x21, 0x00


	//----- nvinfo : EIATTR_KPARAM_INFO
	.align		4
.L_19:
        /*0038*/ 	.byte	0x04, 0x17
        /*003a*/ 	.short	(.L_21 - .L_20)
.L_20:
        /*003c*/ 	.word	0x00000000
        /*0040*/ 	.short	0x0000
        /*0042*/ 	.short	0x0000
        /*0044*/ 	.byte	0x00, 0xf5, 0x21, 0x00


	//----- nvinfo : EIATTR_SPARSE_MMA_MASK
	.align		4
.L_21:
        /*0048*/ 	.byte	0x03, 0x50
        /*004a*/ 	.short	0x0000


	//----- nvinfo : EIATTR_MAXREG_COUNT
	.align		4
        /*004c*/ 	.byte	0x03, 0x1b
        /*004e*/ 	.short	0x00ff


	//----- nvinfo : EIATTR_MERCURY_ISA_VERSION
	.align		4
        /*0050*/ 	.byte	0x03, 0x5f
        /*0052*/ 	.short	0x0101


	//----- nvinfo : EIATTR_VRC_CTA_INIT_COUNT
	.align		4
        /*0054*/ 	.byte	0x02, 0x4a
	.zero		1
	.zero		1


	//----- nvinfo : EIATTR_EXIT_INSTR_OFFSETS
	.align		4
        /*0058*/ 	.byte	0x04, 0x1c
        /*005a*/ 	.short	(.L_23 - .L_22)


	//   ....[0]....
.L_22:
        /*005c*/ 	.word	0x00000070


	//   ....[1]....
        /*0060*/ 	.word	0x00000130


	//----- nvinfo : EIATTR_CBANK_PARAM_SIZE
	.align		4
.L_23:
        /*0064*/ 	.byte	0x03, 0x19
        /*0066*/ 	.short	0x001c


	//----- nvinfo : EIATTR_PARAM_CBANK
	.align		4
        /*0068*/ 	.byte	0x04, 0x0a
        /*006a*/ 	.short	(.L_25 - .L_24)
	.align		4
.L_24:
        /*006c*/ 	.word	index@(.nv.constant0._Z9vectorAddPfS_S_i)
        /*0070*/ 	.short	0x0380
        /*0072*/ 	.short	0x001c


	//----- nvinfo : EIATTR_SW_WAR
	.align		4
.L_25:
        /*0074*/ 	.byte	0x04, 0x36
        /*0076*/ 	.short	(.L_27 - .L_26)
.L_26:
        /*0078*/ 	.word	0x00000008
.L_27:


//--------------------- .nv.info._Z12simpleKernelPfi --------------------------
	.section	.nv.info._Z12simpleKernelPfi,"",@"SHT_CUDA_INFO"
	.sectionflags	@""
	.align	4


	//----- nvinfo : EIATTR_CUDA_API_VERSION
	.align		4
        /*0000*/ 	.byte	0x04, 0x37
        /*0002*/ 	.short	(.L_29 - .L_28)
.L_28:
        /*0004*/ 	.word	0x00000082


	//----- nvinfo : EIATTR_KPARAM_INFO
	.align		4
.L_29:
        /*0008*/ 	.byte	0x04, 0x17
        /*000a*/ 	.short	(.L_31 - .L_30)
.L_30:
        /*000c*/ 	.word	0x00000000
        /*0010*/ 	.short	0x0001
        /*0012*/ 	.short	0x0008
        /*0014*/ 	.byte	0x00, 0xf0, 0x11, 0x00


	//----- nvinfo : EIATTR_KPARAM_INFO
	.align		4
.L_31:
        /*0018*/ 	.byte	0x04, 0x17
        /*001a*/ 	.short	(.L_33 - .L_32)
.L_32:
        /*001c*/ 	.word	0x00000000
        /*0020*/ 	.short	0x0000
        /*0022*/ 	.short	0x0000
        /*0024*/ 	.byte	0x00, 0xf5, 0x21, 0x00


	//----- nvinfo : EIATTR_SPARSE_MMA_MASK
	.align		4
.L_33:
        /*0028*/ 	.byte	0x03, 0x50
        /*002a*/ 	.short	0x0000


	//----- nvinfo : EIATTR_MAXREG_COUNT
	.align		4
        /*002c*/ 	.byte	0x03, 0x1b
        /*002e*/ 	.short	0x00ff


	//----- nvinfo : EIATTR_MERCURY_ISA_VERSION
	.align		4
        /*0030*/ 	.byte	0x03, 0x5f
        /*0032*/ 	.short	0x0101


	//----- nvinfo : EIATTR_VRC_CTA_INIT_COUNT
	.align		4
        /*0034*/ 	.byte	0x02, 0x4a
	.zero		1
	.zero		1


	//----- nvinfo : EIATTR_EXIT_INSTR_OFFSETS
	.align		4
        /*0038*/ 	.byte	0x04, 0x1c
        /*003a*/ 	.short	(.L_35 - .L_34)


	//   ....[0]....
.L_34:
        /*003c*/ 	.word	0x00000070


	//   ....[1]....
        /*0040*/ 	.word	0x000000f0


	//----- nvinfo : EIATTR_CBANK_PARAM_SIZE
	.align		4
.L_35:
        /*0044*/ 	.byte	0x03, 0x19
        /*0046*/ 	.short	0x000c


	//----- nvinfo : EIATTR_PARAM_CBANK
	.align		4
        /*0048*/ 	.byte	0x04, 0x0a
        /*004a*/ 	.short	(.L_37 - .L_36)
	.align		4
.L_36:
        /*004c*/ 	.word	index@(.nv.constant0._Z12simpleKernelPfi)
        /*0050*/ 	.short	0x0380
        /*0052*/ 	.short	0x000c


	//----- nvinfo : EIATTR_SW_WAR
	.align		4
.L_37:
        /*0054*/ 	.byte	0x04, 0x36
        /*0056*/ 	.short	(.L_39 - .L_38)
.L_38:
        /*0058*/ 	.word	0x00000008
.L_39:


//--------------------- .nv.callgraph             --------------------------
	.section	.nv.callgraph,"",@"SHT_CUDA_CALLGRAPH"
	.align	4
	.sectionentsize	8
	.align		4
        /*0000*/ 	.word	0x00000000
	.align		4
        /*0004*/ 	.word	0xffffffff
	.align		4
        /*0008*/ 	.word	0x00000000
	.align		4
        /*000c*/ 	.word	0xfffffffe
	.align		4
        /*0010*/ 	.word	0x00000000
	.align		4
        /*0014*/ 	.word	0xfffffffd
	.align		4
        /*0018*/ 	.word	0x00000000
	.align		4
        /*001c*/ 	.word	0xfffffffc


//--------------------- .text._Z9vectorAddPfS_S_i --------------------------
	.section	.text._Z9vectorAddPfS_S_i,"ax",@progbits
	.align	128
        .global         _Z9vectorAddPfS_S_i
        .type           _Z9vectorAddPfS_S_i,@function
        .size           _Z9vectorAddPfS_S_i,(.L_x_2 - _Z9vectorAddPfS_S_i)
        .other          _Z9vectorAddPfS_S_i,@"STO_CUDA_ENTRY STV_DEFAULT"
_Z9vectorAddPfS_S_i:
.text._Z9vectorAddPfS_S_i:
[----:B------:R-:W-:Y:S01]  /*0000*/  LDC R1, c[0x0][0x37c] ;  /* 0x0000df00ff017b82 */ /* 0x000fe20000000800 */
[----:B------:R-:W0:Y:S07]  /*0010*/  S2R R0, SR_TID.X ;  /* 0x0000000000007919 */ /* 0x000e2e0000002100 */
[----:B------:R-:W0:Y:S01]  /*0020*/  S2UR UR4, SR_CTAID.X ;  /* 0x00000000000479c3 */ /* 0x000e220000002500 */
[----:B------:R-:W1:Y:S07]  /*0030*/  LDCU UR5, c[0x0][0x398] ;  /* 0x00007300ff0577ac */ /* 0x000e6e0008000800 */
[----:B------:R-:W0:Y:S02]  /*0040*/  LDC R9, c[0x0][0x360] ;  /* 0x0000d800ff097b82 */ /* 0x000e240000000800 */
[----:B0-----:R-:W-:-:S05]  /*0050*/  IMAD R9, R9, UR4, R0 ;  /* 0x0000000409097c24 */ /* 0x001fca000f8e0200 */
[----:B-1----:R-:W-:-:S13]  /*0060*/  ISETP.GE.AND P0, PT, R9, UR5, PT ;  /* 0x0000000509007c0c */ /* 0x002fda000bf06270 */
[----:B------:R-:W-:Y:S05]  /*0070*/  @P0 EXIT ;  /* 0x000000000000094d */ /* 0x000fea0003800000 */
[----:B------:R-:W0:Y:S01]  /*0080*/  LDC.64 R2, c[0x0][0x380] ;  /* 0x0000e000ff027b82 */ /* 0x000e220000000a00 */
[----:B------:R-:W1:Y:S07]  /*0090*/  LDCU.64 UR4, c[0x0][0x358] ;  /* 0x00006b00ff0477ac */ /* 0x000e6e0008000a00 */
[----:B------:R-:W2:Y:S08]  /*00a0*/  LDC.64 R4, c[0x0][0x388] ;  /* 0x0000e200ff047b82 */ /* 0x000eb00000000a00 */
[----:B------:R-:W3:Y:S01]  /*00b0*/  LDC.64 R6, c[0x0][0x390] ;  /* 0x0000e400ff067b82 */ /* 0x000ee20000000a00 */
[----:B0-----:R-:W-:-:S06]  /*00c0*/  IMAD.WIDE R2, R9, 0x4, R2 ;  /* 0x0000000409027825 */ /* 0x001fcc00078e0202 */
[----:B-1----:R-:W4:Y:S01]  /*00d0*/  LDG.E R2, desc[UR4][R2.64] ;  /* 0x0000000402027981 */ /* 0x002f22000c1e1900 */
[----:B--2---:R-:W-:-:S06]  /*00e0*/  IMAD.WIDE R4, R9, 0x4, R4 ;  /* 0x0000000409047825 */ /* 0x004fcc00078e0204 */
[----:B------:R-:W4:Y:S01]  /*00f0*/  LDG.E R5, desc[UR4][R4.64] ;  /* 0x0000000404057981 */ /* 0x000f22000c1e1900 */
[----:B---3--:R-:W-:-:S04]  /*0100*/  IMAD.WIDE R6, R9, 0x4, R6 ;  /* 0x0000000409067825 */ /* 0x008fc800078e0206 */
[----:B----4-:R-:W-:-:S05]  /*0110*/  FADD R9, R2, R5 ;  /* 0x0000000502097221 */ /* 0x010fca0000000000 */
[----:B------:R-:W-:Y:S01]  /*0120*/  STG.E desc[UR4][R6.64], R9 ;  /* 0x0000000906007986 */ /* 0x000fe2000c101904 */
[----:B------:R-:W-:Y:S05]  /*0130*/  EXIT ;  /* 0x000000000000794d */ /* 0x000fea0003800000 */
.L_x_0:
[----:B------:R-:W-:-:S00]  /*0140*/  BRA `(.L_x_0) ;  /* 0xfffffffc00fc7947 */ /* 0x000fc0000383ffff */
[----:B------:R-:W-:-:S00]  /*0150*/  NOP ;  /* 0x0000000000007918 */ /* 0x000fc00000000000 */
        /* <DEDUP_REMOVED lines=10> */
.L_x_2:


//--------------------- .text._Z12simpleKernelPfi --------------------------
	.section	.text._Z12simpleKernelPfi,"ax",@progbits
	.align	128
        .global         _Z12simpleKernelPfi
        .type           _Z12simpleKernelPfi,@function
        .size           _Z12simpleKernelPfi,(.L_x_3 - _Z12simpleKernelPfi)
        .other          _Z12simpleKernelPfi,@"STO_CUDA_ENTRY STV_DEFAULT"
_Z12simpleKernelPfi:
.text._Z12simpleKernelPfi:
        /* <DEDUP_REMOVED lines=9> */
[----:B------:R-:W1:Y:S01]  /*0090*/  LDCU.64 UR4, c[0x0][0x358] ;  /* 0x00006b00ff0477ac */ /* 0x000e620008000a00 */
[----:B------:R-:W-:Y:S01]  /*00a0*/  HFMA2 R7, -RZ, RZ, 2, 0 ;  /* 0x40000000ff077431 */ /* 0x000fe200000001ff */
[----:B------:R-:W-:-:S05]  /*00b0*/  I2FP.F32.S32 R0, R5 ;  /* 0x0000000500007245 */ /* 0x000fca0000201400 */
[----:B------:R-:W-:Y:S01]  /*00c0*/  FFMA R7, R0, R7, 1 ;  /* 0x3f80000000077423 */ /* 0x000fe20000000007 */
[----:B0-----:R-:W-:-:S05]  /*00d0*/  IMAD.WIDE R2, R5, 0x4, R2 ;  /* 0x0000000405027825 */ /* 0x001fca00078e0202 */
[----:B-1----:R-:W-:Y:S01]  /*00e0*/  STG.E desc[UR4][R2.64], R7 ;  /* 0x0000000702007986 */ /* 0x002fe2000c101904 */
[----:B------:R-:W-:Y:S05]  /*00f0*/  EXIT ;  /* 0x000000000000794d */ /* 0x000fea0003800000 */
.L_x_1:
        /* <DEDUP_REMOVED lines=16> */
.L_x_3:


//--------------------- .nv.shared.reserved.0     --------------------------
	.section	.nv.shared.reserved.0,"aw",@nobits
	.weak		__nv_reservedSMEM_offset_0_alias
	.size		__nv_reservedSMEM_offset_0_alias, 0, 64
	.other		__nv_reservedSMEM_offset_0_alias,@"STO_CUDA_RESERVED_SHARED STV_DEFAULT"
__nv_reservedSMEM_offset_0_alias:
	.zero		0
	.zero		64


//--------------------- .nv.constant0._Z9vectorAddPfS_S_i --------------------------
	.section	.nv.constant0._Z9vectorAddPfS_S_i,"a",@progbits
	.sectionflags	@""
	.align	4
.nv.constant0._Z9vectorAddPfS_S_i:
	.zero		924


//--------------------- .nv.constant0._Z12simpleKernelPfi --------------------------
	.section	.nv.constant0._Z12simpleKernelPfi,"a",@progbits
	.sectionflags	@""
	.align	4
.nv.constant0._Z12simpleKernelPfi:
	.zero		908


//--------------------- SYMBOLS --------------------------

	.type		.nv.reservedSmem.offset0,@object
	.size		.nv.reservedSmem.offset0,0x4
